	.headerflags	@"EF_CUDA_TEXMODE_UNIFIED EF_CUDA_64BIT_ADDRESS EF_CUDA_ACCELERATORS EF_CUDA_SM90 EF_CUDA_VIRTUAL_SM(EF_CUDA_SM90)"
	.elftype	@"ET_EXEC"


//--------------------- .nv.info                  --------------------------
	.section	.nv.info,"",@"SHT_CUDA_INFO"
	.align	4


	//----- nvinfo : EIATTR_REGCOUNT
	.align		4
        /*0000*/ 	.byte	0x04, 0x2f
        /*0002*/ 	.short	(.L_3 - .L_2)
	.align		4
.L_2:
        /*0004*/ 	.word	index@(triton_poi_fused__native_batch_norm_legit_no_training_leaky_relu_0)
        /*0008*/ 	.word	0x00000012


	//----- nvinfo : EIATTR_MIN_STACK_SIZE
	.align		4
.L_3:
        /*000c*/ 	.byte	0x04, 0x12
        /*000e*/ 	.short	(.L_5 - .L_4)
	.align		4
.L_4:
        /*0010*/ 	.word	index@(triton_poi_fused__native_batch_norm_legit_no_training_leaky_relu_0)
        /*0014*/ 	.word	0x00000000


	//----- nvinfo : EIATTR_FRAME_SIZE
	.align		4
.L_5:
        /*0018*/ 	.byte	0x04, 0x11
        /*001a*/ 	.short	(.L_7 - .L_6)
	.align		4
.L_6:
        /*001c*/ 	.word	index@(triton_poi_fused__native_batch_norm_legit_no_training_leaky_relu_0)
        /*0020*/ 	.word	0x00000000


	//----- nvinfo : EIATTR_MIN_STACK_SIZE
	.align		4
.L_7:
        /*0024*/ 	.byte	0x04, 0x12
        /*0026*/ 	.short	(.L_9 - .L_8)
	.align		4
.L_8:
        /*0028*/ 	.word	index@(triton_poi_fused__native_batch_norm_legit_no_training_leaky_relu_0)
        /*002c*/ 	.word	0x00000000
.L_9:


//--------------------- .nv.info.triton_poi_fused__native_batch_norm_legit_no_training_leaky_relu_0 --------------------------
	.section	.nv.info.triton_poi_fused__native_batch_norm_legit_no_training_leaky_relu_0,"",@"SHT_CUDA_INFO"
	.sectionflags	@""
	.align	4


	//----- nvinfo : EIATTR_CUDA_API_VERSION
	.align		4
        /*0000*/ 	.byte	0x04, 0x37
        /*0002*/ 	.short	(.L_11 - .L_10)
.L_10:
        /*0004*/ 	.word	0x0000007c


	//----- nvinfo : EIATTR_KPARAM_INFO
	.align		4
.L_11:
        /*0008*/ 	.byte	0x04, 0x17
        /*000a*/ 	.short	(.L_13 - .L_12)
.L_12:
        /*000c*/ 	.word	0x00000000
        /*0010*/ 	.short	0x0006
        /*0012*/ 	.short	0x0030
        /*0014*/ 	.byte	0x00, 0xf0, 0x11, 0x00


	//----- nvinfo : EIATTR_KPARAM_INFO
	.align		4
.L_13:
        /*0018*/ 	.byte	0x04, 0x17
        /*001a*/ 	.short	(.L_15 - .L_14)
.L_14:
        /*001c*/ 	.word	0x00000000
        /*0020*/ 	.short	0x0005
        /*0022*/ 	.short	0x0028
        /*0024*/ 	.byte	0x00, 0xf4, 0x21, 0x00


	//----- nvinfo : EIATTR_KPARAM_INFO
	.align		4
.L_15:
        /*0028*/ 	.byte	0x04, 0x17
        /*002a*/ 	.short	(.L_17 - .L_16)
.L_16:
        /*002c*/ 	.word	0x00000000
        /*0030*/ 	.short	0x0004
        /*0032*/ 	.short	0x0020
        /*0034*/ 	.byte	0x00, 0xf4, 0x21, 0x00


	//----- nvinfo : EIATTR_KPARAM_INFO
	.align		4
.L_17:
        /*0038*/ 	.byte	0x04, 0x17
        /*003a*/ 	.short	(.L_19 - .L_18)
.L_18:
        /*003c*/ 	.word	0x00000000
        /*0040*/ 	.short	0x0003
        /*0042*/ 	.short	0x0018
        /*0044*/ 	.byte	0x00, 0xf4, 0x21, 0x00


	//----- nvinfo : EIATTR_KPARAM_INFO
	.align		4
.L_19:
        /*0048*/ 	.byte	0x04, 0x17
        /*004a*/ 	.short	(.L_21 - .L_20)
.L_20:
        /*004c*/ 	.word	0x00000000
        /*0050*/ 	.short	0x0002
        /*0052*/ 	.short	0x0010
        /*0054*/ 	.byte	0x00, 0xf4, 0x21, 0x00


	//----- nvinfo : EIATTR_KPARAM_INFO
	.align		4
.L_21:
        /*0058*/ 	.byte	0x04, 0x17
        /*005a*/ 	.short	(.L_23 - .L_22)
.L_22:
        /*005c*/ 	.word	0x00000000
        /*0060*/ 	.short	0x0001
        /*0062*/ 	.short	0x0008
        /*0064*/ 	.byte	0x00, 0xf4, 0x21, 0x00


	//----- nvinfo : EIATTR_KPARAM_INFO
	.align		4
.L_23:
        /*0068*/ 	.byte	0x04, 0x17
        /*006a*/ 	.short	(.L_25 - .L_24)
.L_24:
        /*006c*/ 	.word	0x00000000
        /*0070*/ 	.short	0x0000
        /*0072*/ 	.short	0x0000
        /*0074*/ 	.byte	0x00, 0xf4, 0x21, 0x00


	//----- nvinfo : EIATTR_SPARSE_MMA_MASK
	.align		4
.L_25:
        /*0078*/ 	.byte	0x03, 0x50
        /*007a*/ 	.short	0x0000


	//----- nvinfo : EIATTR_MAXREG_COUNT
	.align		4
        /*007c*/ 	.byte	0x03, 0x1b
        /*007e*/ 	.short	0x00ff


	//----- nvinfo : EIATTR_EXIT_INSTR_OFFSETS
	.align		4
        /*0080*/ 	.byte	0x04, 0x1c
        /*0082*/ 	.short	(.L_27 - .L_26)


	//   ....[0]....
.L_26:
        /*0084*/ 	.word	0x000002b0


	//   ....[1]....
        /*0088*/ 	.word	0x000002d0


	//----- nvinfo : EIATTR_REQNTID
	.align		4
.L_27:
        /*008c*/ 	.byte	0x04, 0x10
        /*008e*/ 	.short	(.L_29 - .L_28)
.L_28:
        /*0090*/ 	.word	0x00000020
        /*0094*/ 	.word	0x00000001
        /*0098*/ 	.word	0x00000001


	//----- nvinfo : EIATTR_CBANK_PARAM_SIZE
	.align		4
.L_29:
        /*009c*/ 	.byte	0x03, 0x19
        /*009e*/ 	.short	0x0034


	//----- nvinfo : EIATTR_PARAM_CBANK
	.align		4
        /*00a0*/ 	.byte	0x04, 0x0a
        /*00a2*/ 	.short	(.L_31 - .L_30)
	.align		4
.L_30:
        /*00a4*/ 	.word	index@(.nv.constant0.triton_poi_fused__native_batch_norm_legit_no_training_leaky_relu_0)
        /*00a8*/ 	.short	0x0210
        /*00aa*/ 	.short	0x0034


	//----- nvinfo : EIATTR_SW_WAR
	.align		4
.L_31:
        /*00ac*/ 	.byte	0x04, 0x36
        /*00ae*/ 	.short	(.L_33 - .L_32)
.L_32:
        /*00b0*/ 	.word	0x00000008
.L_33:


//--------------------- .nv.callgraph             --------------------------
	.section	.nv.callgraph,"",@"SHT_CUDA_CALLGRAPH"
	.align	4
	.sectionentsize	8
	.align		4
        /*0000*/ 	.word	0x00000000
	.align		4
        /*0004*/ 	.word	0xffffffff
	.align		4
        /*0008*/ 	.word	0x00000000
	.align		4
        /*000c*/ 	.word	0xfffffffe
	.align		4
        /*0010*/ 	.word	0x00000000
	.align		4
        /*0014*/ 	.word	0xfffffffd
	.align		4
        /*0018*/ 	.word	0x00000000
	.align		4
        /*001c*/ 	.word	0xfffffffc


//--------------------- .nv.constant4             --------------------------
	.section	.nv.constant4,"a",@progbits
	.align	8
	.align		8
.nv.constant4:
        /*0000*/ 	.dword	_$_str
	.align		8
        /*0008*/ 	.dword	_$_str_$_2


//--------------------- .text.triton_poi_fused__native_batch_norm_legit_no_training_leaky_relu_0 --------------------------
	.section	.text.triton_poi_fused__native_batch_norm_legit_no_training_leaky_relu_0,"ax",@progbits
	.align	128
        .global         triton_poi_fused__native_batch_norm_legit_no_training_leaky_relu_0
        .type           triton_poi_fused__native_batch_norm_legit_no_training_leaky_relu_0,@function
        .size           triton_poi_fused__native_batch_norm_legit_no_training_leaky_relu_0,(.L_x_1 - triton_poi_fused__native_batch_norm_legit_no_training_leaky_relu_0)
        .other          triton_poi_fused__native_batch_norm_legit_no_training_leaky_relu_0,@"STO_CUDA_ENTRY STV_DEFAULT"
triton_poi_fused__native_batch_norm_legit_no_training_leaky_relu_0:
.text.triton_poi_fused__native_batch_norm_legit_no_training_leaky_relu_0:
[----:B------:R-:W0:Y:S08]  /*0000*/  LDC R1, c[0x0][0x28] ;  /* 0x00000a00ff017b82 */ /* 0x000e300000000800 */
[----:B------:R-:W1:Y:S01]  /*0010*/  LDC.64 R2, c[0x0][0x228] ;  /* 0x00008a00ff027b82 */ /* 0x000e620000000a00 */
[----:B------:R-:W-:Y:S01]  /*0020*/  ULDC.64 UR4, c[0x0][0x208] ;  /* 0x0000820000047ab9 */ /* 0x000fe20000000a00 */
[----:B------:R-:W2:Y:S01]  /*0030*/  S2R R0, SR_TID.X ;  /* 0x0000000000007919 */ /* 0x000ea20000002100 */
[----:B------:R-:W3:Y:S05]  /*0040*/  S2R R13, SR_CTAID.X ;  /* 0x00000000000d7919 */ /* 0x000eea0000002500 */
[----:B------:R-:W4:Y:S01]  /*0050*/  LDC.64 R10, c[0x0][0x218] ;  /* 0x00008600ff0a7b82 */ /* 0x000f220000000a00 */
[----:B-1----:R4:W5:Y:S07]  /*0060*/  LDG.E R12, desc[UR4][R2.64] ;  /* 0x00000004020c7981 */ /* 0x00296e000c1e1900 */
[----:B------:R-:W1:Y:S01]  /*0070*/  LDC.64 R4, c[0x0][0x220] ;  /* 0x00008800ff047b82 */ /* 0x000e620000000a00 */
[----:B------:R-:W-:-:S07]  /*0080*/  CS2R R14, SRZ ;  /* 0x00000000000e7805 */ /* 0x000fce000001ff00 */
[----:B------:R-:W1:Y:S01]  /*0090*/  LDC.64 R6, c[0x0][0x230] ;  /* 0x00008c00ff067b82 */ /* 0x000e620000000a00 */
[----:B--2---:R-:W-:-:S04]  /*00a0*/  SHF.L.U32 R0, R0, 0x1, RZ ;  /* 0x0000000100007819 */ /* 0x004fc800000006ff */
[----:B------:R-:W-:-:S03]  /*00b0*/  LOP3.LUT R0, R0, 0x3e, RZ, 0xc0, !PT ;  /* 0x0000003e00007812 */ /* 0x000fc600078ec0ff */
[----:B------:R-:W2:Y:S01]  /*00c0*/  LDC.64 R8, c[0x0][0x238] ;  /* 0x00008e00ff087b82 */ /* 0x000ea20000000a00 */
[----:B---3--:R-:W-:-:S04]  /*00d0*/  LEA R13, R13, R0, 0x6 ;  /* 0x000000000d0d7211 */ /* 0x008fc800078e30ff */
[C---:B------:R-:W-:Y:S01]  /*00e0*/  ISETP.GE.AND P0, PT, R13.reuse, 0x40, PT ;  /* 0x000000400d00780c */ /* 0x040fe20003f06270 */
[----:B----4-:R-:W-:Y:S01]  /*00f0*/  IMAD.WIDE R2, R13, 0x4, R10 ;  /* 0x000000040d027825 */ /* 0x010fe200078e020a */
[----:B-1----:R1:W3:Y:S04]  /*0100*/  LDG.E R4, desc[UR4][R4.64] ;  /* 0x0000000404047981 */ /* 0x0022e8000c1e1900 */
[----:B0-----:R-:W4:Y:S07]  /*0110*/  LDG.E R6, desc[UR4][R6.64] ;  /* 0x0000000406067981 */ /* 0x001f2e000c1e1900 */
[----:B------:R0:W3:Y:S04]  /*0120*/  @!P0 LDG.E.64 R14, desc[UR4][R2.64] ;  /* 0x00000004020e8981 */ /* 0x0000e8000c1e1b00 */
[----:B--2---:R-:W4:Y:S01]  /*0130*/  LDG.E R9, desc[UR4][R8.64] ;  /* 0x0000000408097981 */ /* 0x004f22000c1e1900 */
[----:B-1----:R-:W-:Y:S01]  /*0140*/  HFMA2.MMA R5, -RZ, RZ, 1.625, 0 ;  /* 0x3e800000ff057435 */ /* 0x002fe200000001ff */
[----:B-----5:R-:W-:-:S04]  /*0150*/  FADD R12, R12, 9.9999997473787516356e-06 ;  /* 0x3727c5ac0c0c7421 */ /* 0x020fc80000000000 */
[----:B------:R-:W1:Y:S02]  /*0160*/  MUFU.SQRT R0, R12 ;  /* 0x0000000c00007308 */ /* 0x000e640000002000 */
[C---:B-1----:R-:W-:Y:S02]  /*0170*/  FSETP.GT.AND P1, PT, R0.reuse, 8.50705917302346158658e+37, PT ;  /* 0x7e8000000000780b */ /* 0x042fe40003f24000 */
[----:B------:R-:W-:-:S11]  /*0180*/  FSETP.GEU.AND P2, PT, R0, 1.175494350822287508e-38, PT ;  /* 0x008000000000780b */ /* 0x000fd60003f4e000 */
[----:B------:R-:W-:-:S04]  /*0190*/  @P1 FMUL R0, R0, 0.25 ;  /* 0x3e80000000001820 */ /* 0x000fc80000400000 */
[----:B------:R-:W-:-:S06]  /*01a0*/  @!P2 FMUL R0, R0, 16777216 ;  /* 0x4b8000000000a820 */ /* 0x000fcc0000400000 */
[----:B------:R-:W1:Y:S01]  /*01b0*/  MUFU.RCP R0, R0 ;  /* 0x0000000000007308 */ /* 0x000e620000001000 */
[----:B0-----:R-:W-:Y:S01]  /*01c0*/  FSEL R3, R5, 1, P1 ;  /* 0x3f80000005037808 */ /* 0x001fe20000800000 */
[C---:B---3--:R-:W-:Y:S01]  /*01d0*/  FADD R15, -R4.reuse, R15 ;  /* 0x0000000f040f7221 */ /* 0x048fe20000000100 */
[----:B------:R-:W-:-:S03]  /*01e0*/  FADD R14, -R4, R14 ;  /* 0x0000000e040e7221 */ /* 0x000fc60000000100 */
[----:B------:R-:W-:-:S04]  /*01f0*/  @!P2 FMUL R3, R3, 16777216 ;  /* 0x4b8000000303a820 */ /* 0x000fc80000400000 */
[----:B-1----:R-:W-:Y:S02]  /*0200*/  FMUL R4, R0, R3 ;  /* 0x0000000300047220 */ /* 0x002fe40000400000 */
[----:B------:R-:W0:Y:S02]  /*0210*/  LDC.64 R2, c[0x0][0x210] ;  /* 0x00008400ff027b82 */ /* 0x000e240000000a00 */
[-C--:B------:R-:W-:Y:S01]  /*0220*/  FMUL R14, R14, R4.reuse ;  /* 0x000000040e0e7220 */ /* 0x080fe20000400000 */
[----:B------:R-:W-:-:S03]  /*0230*/  FMUL R4, R15, R4 ;  /* 0x000000040f047220 */ /* 0x000fc60000400000 */
[C-C-:B----4-:R-:W-:Y:S01]  /*0240*/  FFMA R8, R6.reuse, R14, R9.reuse ;  /* 0x0000000e06087223 */ /* 0x150fe20000000009 */
[----:B------:R-:W-:-:S04]  /*0250*/  FFMA R9, R6, R4, R9 ;  /* 0x0000000406097223 */ /* 0x000fc80000000009 */
[----:B------:R-:W-:Y:S02]  /*0260*/  FSETP.GT.AND P1, PT, R8, RZ, PT ;  /* 0x000000ff0800720b */ /* 0x000fe40003f24000 */
[----:B------:R-:W-:Y:S01]  /*0270*/  FSETP.GT.AND P2, PT, R9, RZ, PT ;  /* 0x000000ff0900720b */ /* 0x000fe20003f44000 */
[----:B0-----:R-:W-:-:S10]  /*0280*/  IMAD.WIDE R2, R13, 0x4, R2 ;  /* 0x000000040d027825 */ /* 0x001fd400078e0202 */
[----:B------:R-:W-:Y:S02]  /*0290*/  @!P1 FMUL R8, R8, 0.10000000149011611938 ;  /* 0x3dcccccd08089820 */ /* 0x000fe40000400000 */
[----:B------:R-:W-:Y:S01]  /*02a0*/  @!P2 FMUL R9, R9, 0.10000000149011611938 ;  /* 0x3dcccccd0909a820 */ /* 0x000fe20000400000 */
[----:B------:R-:W-:Y:S06]  /*02b0*/  @P0 EXIT ;  /* 0x000000000000094d */ /* 0x000fec0003800000 */
[----:B------:R-:W-:Y:S01]  /*02c0*/  STG.E.64 desc[UR4][R2.64], R8 ;  /* 0x0000000802007986 */ /* 0x000fe2000c101b04 */
[----:B------:R-:W-:Y:S05]  /*02d0*/  EXIT ;  /* 0x000000000000794d */ /* 0x000fea0003800000 */
.L_x_0:
[----:B------:R-:W-:-:S00]  /*02e0*/  BRA `(.L_x_0) ;  /* 0xfffffffc00fc7947 */ /* 0x000fc0000383ffff */
[----:B------:R-:W-:-:S00]  /*02f0*/  NOP ;  /* 0x0000000000007918 */ /* 0x000fc00000000000 */
        /* <DEDUP_REMOVED lines=8> */
.L_x_1:


//--------------------- .nv.global.init           --------------------------
	.section	.nv.global.init,"aw",@progbits
.nv.global.init:
	.type		_$_str,@object
	.size		_$_str,(_$_str_$_2 - _$_str)
_$_str:
        /*0000*/ 	.byte	0x5f, 0x5f, 0x43, 0x55, 0x44, 0x41, 0x5f, 0x46, 0x54, 0x5a, 0x00
	.type		_$_str_$_2,@object
	.size		_$_str_$_2,(.L_1 - _$_str_$_2)
_$_str_$_2:
        /*000b*/ 	.byte	0x5f, 0x5f, 0x43, 0x55, 0x44, 0x41, 0x5f, 0x50, 0x52, 0x45, 0x43, 0x5f, 0x53, 0x51, 0x52, 0x54
        /*001b*/ 	.byte	0x00
.L_1:


//--------------------- .nv.constant0.triton_poi_fused__native_batch_norm_legit_no_training_leaky_relu_0 --------------------------
	.section	.nv.constant0.triton_poi_fused__native_batch_norm_legit_no_training_leaky_relu_0,"a",@progbits
	.sectionflags	@""
	.align	4
.nv.constant0.triton_poi_fused__native_batch_norm_legit_no_training_leaky_relu_0:
	.zero		580
